	.headerflags	@"EF_CUDA_TEXMODE_UNIFIED EF_CUDA_64BIT_ADDRESS EF_CUDA_ACCELERATORS EF_CUDA_SM90 EF_CUDA_VIRTUAL_SM(EF_CUDA_SM90)"
	.elftype	@"ET_EXEC"


//--------------------- .nv.info                  --------------------------
	.section	.nv.info,"",@"SHT_CUDA_INFO"
	.align	4


	//----- nvinfo : EIATTR_REGCOUNT
	.align		4
        /*0000*/ 	.byte	0x04, 0x2f
        /*0002*/ 	.short	(.L_3 - .L_2)
	.align		4
.L_2:
        /*0004*/ 	.word	index@(triton_poi_fused__native_batch_norm_legit_no_training_add_convolution_relu_14)
        /*0008*/ 	.word	0x00000018


	//----- nvinfo : EIATTR_MIN_STACK_SIZE
	.align		4
.L_3:
        /*000c*/ 	.byte	0x04, 0x12
        /*000e*/ 	.short	(.L_5 - .L_4)
	.align		4
.L_4:
        /*0010*/ 	.word	index@(triton_poi_fused__native_batch_norm_legit_no_training_add_convolution_relu_14)
        /*0014*/ 	.word	0x00000000


	//----- nvinfo : EIATTR_FRAME_SIZE
	.align		4
.L_5:
        /*0018*/ 	.byte	0x04, 0x11
        /*001a*/ 	.short	(.L_7 - .L_6)
	.align		4
.L_6:
        /*001c*/ 	.word	index@(triton_poi_fused__native_batch_norm_legit_no_training_add_convolution_relu_14)
        /*0020*/ 	.word	0x00000000


	//----- nvinfo : EIATTR_MIN_STACK_SIZE
	.align		4
.L_7:
        /*0024*/ 	.byte	0x04, 0x12
        /*0026*/ 	.short	(.L_9 - .L_8)
	.align		4
.L_8:
        /*0028*/ 	.word	index@(triton_poi_fused__native_batch_norm_legit_no_training_add_convolution_relu_14)
        /*002c*/ 	.word	0x00000000
.L_9:


//--------------------- .nv.info.triton_poi_fused__native_batch_norm_legit_no_training_add_convolution_relu_14 --------------------------
	.section	.nv.info.triton_poi_fused__native_batch_norm_legit_no_training_add_convolution_relu_14,"",@"SHT_CUDA_INFO"
	.sectionflags	@""
	.align	4


	//----- nvinfo : EIATTR_CUDA_API_VERSION
	.align		4
        /*0000*/ 	.byte	0x04, 0x37
        /*0002*/ 	.short	(.L_11 - .L_10)
.L_10:
        /*0004*/ 	.word	0x0000007c


	//----- nvinfo : EIATTR_KPARAM_INFO
	.align		4
.L_11:
        /*0008*/ 	.byte	0x04, 0x17
        /*000a*/ 	.short	(.L_13 - .L_12)
.L_12:
        /*000c*/ 	.word	0x00000000
        /*0010*/ 	.short	0x0008
        /*0012*/ 	.short	0x0040
        /*0014*/ 	.byte	0x00, 0xf0, 0x11, 0x00


	//----- nvinfo : EIATTR_KPARAM_INFO
	.align		4
.L_13:
        /*0018*/ 	.byte	0x04, 0x17
        /*001a*/ 	.short	(.L_15 - .L_14)
.L_14:
        /*001c*/ 	.word	0x00000000
        /*0020*/ 	.short	0x0007
        /*0022*/ 	.short	0x0038
        /*0024*/ 	.byte	0x00, 0xf4, 0x21, 0x00


	//----- nvinfo : EIATTR_KPARAM_INFO
	.align		4
.L_15:
        /*0028*/ 	.byte	0x04, 0x17
        /*002a*/ 	.short	(.L_17 - .L_16)
.L_16:
        /*002c*/ 	.word	0x00000000
        /*0030*/ 	.short	0x0006
        /*0032*/ 	.short	0x0030
        /*0034*/ 	.byte	0x00, 0xf4, 0x21, 0x00


	//----- nvinfo : EIATTR_KPARAM_INFO
	.align		4
.L_17:
        /*0038*/ 	.byte	0x04, 0x17
        /*003a*/ 	.short	(.L_19 - .L_18)
.L_18:
        /*003c*/ 	.word	0x00000000
        /*0040*/ 	.short	0x0005
        /*0042*/ 	.short	0x0028
        /*0044*/ 	.byte	0x00, 0xf4, 0x21, 0x00


	//----- nvinfo : EIATTR_KPARAM_INFO
	.align		4
.L_19:
        /*0048*/ 	.byte	0x04, 0x17
        /*004a*/ 	.short	(.L_21 - .L_20)
.L_20:
        /*004c*/ 	.word	0x00000000
        /*0050*/ 	.short	0x0004
        /*0052*/ 	.short	0x0020
        /*0054*/ 	.byte	0x00, 0xf4, 0x21, 0x00


	//----- nvinfo : EIATTR_KPARAM_INFO
	.align		4
.L_21:
        /*0058*/ 	.byte	0x04, 0x17
        /*005a*/ 	.short	(.L_23 - .L_22)
.L_22:
        /*005c*/ 	.word	0x00000000
        /*0060*/ 	.short	0x0003
        /*0062*/ 	.short	0x0018
        /*0064*/ 	.byte	0x00, 0xf4, 0x21, 0x00


	//----- nvinfo : EIATTR_KPARAM_INFO
	.align		4
.L_23:
        /*0068*/ 	.byte	0x04, 0x17
        /*006a*/ 	.short	(.L_25 - .L_24)
.L_24:
        /*006c*/ 	.word	0x00000000
        /*0070*/ 	.short	0x0002
        /*0072*/ 	.short	0x0010
        /*0074*/ 	.byte	0x00, 0xf4, 0x21, 0x00


	//----- nvinfo : EIATTR_KPARAM_INFO
	.align		4
.L_25:
        /*0078*/ 	.byte	0x04, 0x17
        /*007a*/ 	.short	(.L_27 - .L_26)
.L_26:
        /*007c*/ 	.word	0x00000000
        /*0080*/ 	.short	0x0001
        /*0082*/ 	.short	0x0008
        /*0084*/ 	.byte	0x00, 0xf4, 0x21, 0x00


	//----- nvinfo : EIATTR_KPARAM_INFO
	.align		4
.L_27:
        /*0088*/ 	.byte	0x04, 0x17
        /*008a*/ 	.short	(.L_29 - .L_28)
.L_28:
        /*008c*/ 	.word	0x00000000
        /*0090*/ 	.short	0x0000
        /*0092*/ 	.short	0x0000
        /*0094*/ 	.byte	0x00, 0xf4, 0x21, 0x00


	//----- nvinfo : EIATTR_SPARSE_MMA_MASK
	.align		4
.L_29:
        /*0098*/ 	.byte	0x03, 0x50
        /*009a*/ 	.short	0x0000


	//----- nvinfo : EIATTR_MAXREG_COUNT
	.align		4
        /*009c*/ 	.byte	0x03, 0x1b
        /*009e*/ 	.short	0x00ff


	//----- nvinfo : EIATTR_EXIT_INSTR_OFFSETS
	.align		4
        /*00a0*/ 	.byte	0x04, 0x1c
        /*00a2*/ 	.short	(.L_31 - .L_30)


	//   ....[0]....
.L_30:
        /*00a4*/ 	.word	0x00000480


	//----- nvinfo : EIATTR_REQNTID
	.align		4
.L_31:
        /*00a8*/ 	.byte	0x04, 0x10
        /*00aa*/ 	.short	(.L_33 - .L_32)
.L_32:
        /*00ac*/ 	.word	0x00000100
        /*00b0*/ 	.word	0x00000001
        /*00b4*/ 	.word	0x00000001


	//----- nvinfo : EIATTR_CBANK_PARAM_SIZE
	.align		4
.L_33:
        /*00b8*/ 	.byte	0x03, 0x19
        /*00ba*/ 	.short	0x0044


	//----- nvinfo : EIATTR_PARAM_CBANK
	.align		4
        /*00bc*/ 	.byte	0x04, 0x0a
        /*00be*/ 	.short	(.L_35 - .L_34)
	.align		4
.L_34:
        /*00c0*/ 	.word	index@(.nv.constant0.triton_poi_fused__native_batch_norm_legit_no_training_add_convolution_relu_14)
        /*00c4*/ 	.short	0x0210
        /*00c6*/ 	.short	0x0044


	//----- nvinfo : EIATTR_SW_WAR
	.align		4
.L_35:
        /*00c8*/ 	.byte	0x04, 0x36
        /*00ca*/ 	.short	(.L_37 - .L_36)
.L_36:
        /*00cc*/ 	.word	0x00000008
.L_37:


//--------------------- .nv.callgraph             --------------------------
	.section	.nv.callgraph,"",@"SHT_CUDA_CALLGRAPH"
	.align	4
	.sectionentsize	8
	.align		4
        /*0000*/ 	.word	0x00000000
	.align		4
        /*0004*/ 	.word	0xffffffff
	.align		4
        /*0008*/ 	.word	0x00000000
	.align		4
        /*000c*/ 	.word	0xfffffffe
	.align		4
        /*0010*/ 	.word	0x00000000
	.align		4
        /*0014*/ 	.word	0xfffffffd
	.align		4
        /*0018*/ 	.word	0x00000000
	.align		4
        /*001c*/ 	.word	0xfffffffc


//--------------------- .nv.constant4             --------------------------
	.section	.nv.constant4,"a",@progbits
	.align	8
	.align		8
.nv.constant4:
        /*0000*/ 	.dword	_$_str
	.align		8
        /*0008*/ 	.dword	_$_str_$_2


//--------------------- .text.triton_poi_fused__native_batch_norm_legit_no_training_add_convolution_relu_14 --------------------------
	.section	.text.triton_poi_fused__native_batch_norm_legit_no_training_add_convolution_relu_14,"ax",@progbits
	.align	128
        .global         triton_poi_fused__native_batch_norm_legit_no_training_add_convolution_relu_14
        .type           triton_poi_fused__native_batch_norm_legit_no_training_add_convolution_relu_14,@function
        .size           triton_poi_fused__native_batch_norm_legit_no_training_add_convolution_relu_14,(.L_x_1 - triton_poi_fused__native_batch_norm_legit_no_training_add_convolution_relu_14)
        .other          triton_poi_fused__native_batch_norm_legit_no_training_add_convolution_relu_14,@"STO_CUDA_ENTRY STV_DEFAULT"
triton_poi_fused__native_batch_norm_legit_no_training_add_convolution_relu_14:
.text.triton_poi_fused__native_batch_norm_legit_no_training_add_convolution_relu_14:
[----:B------:R-:W-:Y:S01]  /*0000*/  LDC R1, c[0x0][0x28] ;  /* 0x00000a00ff017b82 */ /* 0x000fe20000000800 */
[----:B------:R-:W1:Y:S07]  /*0010*/  S2R R0, SR_TID.X ;  /* 0x0000000000007919 */ /* 0x000e6e0000002100 */
[----:B------:R-:W2:Y:S01]  /*0020*/  LDC.64 R8, c[0x0][0x228] ;  /* 0x00008a00ff087b82 */ /* 0x000ea20000000a00 */
[----:B------:R-:W-:Y:S01]  /*0030*/  ULDC.64 UR4, c[0x0][0x208] ;  /* 0x0000820000047ab9 */ /* 0x000fe20000000a00 */
[----:B------:R-:W3:Y:S06]  /*0040*/  S2R R5, SR_CTAID.X ;  /* 0x0000000000057919 */ /* 0x000eec0000002500 */
[----:B------:R-:W4:Y:S08]  /*0050*/  LDC.64 R10, c[0x0][0x218] ;  /* 0x00008600ff0a7b82 */ /* 0x000f300000000a00 */
[----:B------:R-:W5:Y:S08]  /*0060*/  LDC.64 R18, c[0x0][0x230] ;  /* 0x00008c00ff127b82 */ /* 0x000f700000000a00 */
[----:B------:R-:W5:Y:S01]  /*0070*/  LDC.64 R16, c[0x0][0x238] ;  /* 0x00008e00ff107b82 */ /* 0x000f620000000a00 */
[----:B-1----:R-:W-:-:S07]  /*0080*/  SHF.L.U32 R0, R0, 0x1, RZ ;  /* 0x0000000100007819 */ /* 0x002fce00000006ff */
[----:B------:R-:W1:Y:S01]  /*0090*/  LDC.64 R12, c[0x0][0x240] ;  /* 0x00009000ff0c7b82 */ /* 0x000e620000000a00 */
[----:B---3--:R-:W-:Y:S02]  /*00a0*/  SHF.R.S32.HI R3, RZ, 0x16, R5 ;  /* 0x00000016ff037819 */ /* 0x008fe40000011405 */
[----:B------:R-:W-:Y:S02]  /*00b0*/  LOP3.LUT R0, R0, 0x1fe, RZ, 0xc0, !PT ;  /* 0x000001fe00007812 */ /* 0x000fe400078ec0ff */
[----:B------:R-:W-:Y:S02]  /*00c0*/  SGXT R3, R3, 0x1 ;  /* 0x000000010303781a */ /* 0x000fe40000000200 */
[----:B------:R-:W-:Y:S02]  /*00d0*/  LEA R0, R5, R0, 0x9 ;  /* 0x0000000005007211 */ /* 0x000fe400078e48ff */
[----:B------:R-:W3:Y:S02]  /*00e0*/  LDC.64 R4, c[0x0][0x220] ;  /* 0x00008800ff047b82 */ /* 0x000ee40000000a00 */
[----:B------:R-:W-:-:S04]  /*00f0*/  LEA.HI R3, R3, R0, RZ, 0x8 ;  /* 0x0000000003037211 */ /* 0x000fc800078f40ff */
[----:B------:R-:W-:-:S04]  /*0100*/  LOP3.LUT R3, R3, 0xffffff00, RZ, 0xc0, !PT ;  /* 0xffffff0003037812 */ /* 0x000fc800078ec0ff */
[----:B------:R-:W-:Y:S02]  /*0110*/  IADD3 R14, R0, -R3, RZ ;  /* 0x80000003000e7210 */ /* 0x000fe40007ffe0ff */
[----:B------:R-:W1:Y:S03]  /*0120*/  LDC.64 R2, c[0x0][0x210] ;  /* 0x00008400ff027b82 */ /* 0x000e660000000a00 */
[----:B--2---:R-:W-:-:S06]  /*0130*/  IMAD.WIDE R8, R14, 0x4, R8 ;  /* 0x000000040e087825 */ /* 0x004fcc00078e0208 */
[----:B------:R-:W2:Y:S01]  /*0140*/  LDG.E.EL.64 R8, desc[UR4][R8.64] ;  /* 0x0000000408087981 */ /* 0x000ea2000c2e1b00 */
[----:B----4-:R-:W-:-:S04]  /*0150*/  IMAD.WIDE R10, R14, 0x4, R10 ;  /* 0x000000040e0a7825 */ /* 0x010fc800078e020a */
[C---:B---3--:R-:W-:Y:S02]  /*0160*/  IMAD.WIDE R4, R14.reuse, 0x4, R4 ;  /* 0x000000040e047825 */ /* 0x048fe400078e0204 */
[----:B------:R-:W3:Y:S02]  /*0170*/  LDG.E.EL.64 R10, desc[UR4][R10.64] ;  /* 0x000000040a0a7981 */ /* 0x000ee4000c2e1b00 */
[----:B-----5:R-:W-:Y:S02]  /*0180*/  IMAD.WIDE R18, R14, 0x4, R18 ;  /* 0x000000040e127825 */ /* 0x020fe400078e0212 */
[----:B------:R-:W4:Y:S02]  /*0190*/  LDG.E.EL.64 R4, desc[UR4][R4.64] ;  /* 0x0000000404047981 */ /* 0x000f24000c2e1b00 */
[----:B01----:R-:W-:-:S05]  /*01a0*/  IMAD.WIDE R2, R0, 0x4, R2 ;  /* 0x0000000400027825 */ /* 0x003fca00078e0202 */
[----:B------:R-:W3:Y:S01]  /*01b0*/  LDG.E.64 R6, desc[UR4][R2.64] ;  /* 0x0000000402067981 */ /* 0x000ee2000c1e1b00 */
[----:B------:R-:W-:-:S04]  /*01c0*/  IMAD.WIDE R14, R14, 0x4, R16 ;  /* 0x000000040e0e7825 */ /* 0x000fc800078e0210 */
[----:B------:R-:W-:Y:S02]  /*01d0*/  IMAD.WIDE R16, R0, 0x4, R12 ;  /* 0x0000000400107825 */ /* 0x000fe400078e020c */
[----:B------:R0:W5:Y:S04]  /*01e0*/  LDG.E.EL.64 R12, desc[UR4][R18.64] ;  /* 0x00000004120c7981 */ /* 0x000168000c2e1b00 */
[----:B------:R-:W5:Y:S04]  /*01f0*/  LDG.E.EL.64 R14, desc[UR4][R14.64] ;  /* 0x000000040e0e7981 */ /* 0x000f68000c2e1b00 */
[----:B------:R-:W4:Y:S01]  /*0200*/  LDG.E.64 R16, desc[UR4][R16.64] ;  /* 0x0000000410107981 */ /* 0x000f22000c1e1b00 */
[----:B0-----:R-:W-:Y:S01]  /*0210*/  HFMA2.MMA R18, -RZ, RZ, 1.625, 0 ;  /* 0x3e800000ff127435 */ /* 0x001fe200000001ff */
[----:B--2---:R-:W-:Y:S01]  /*0220*/  FADD R8, R8, 9.9999997473787516356e-06 ;  /* 0x3727c5ac08087421 */ /* 0x004fe20000000000 */
[----:B------:R-:W-:-:S03]  /*0230*/  FADD R9, R9, 9.9999997473787516356e-06 ;  /* 0x3727c5ac09097421 */ /* 0x000fc60000000000 */
[----:B------:R-:W0:Y:S08]  /*0240*/  MUFU.SQRT R20, R8 ;  /* 0x0000000800147308 */ /* 0x000e300000002000 */
[----:B------:R1:W2:Y:S01]  /*0250*/  MUFU.SQRT R21, R9 ;  /* 0x0000000900157308 */ /* 0x0002a20000002000 */
[C---:B0-----:R-:W-:Y:S02]  /*0260*/  FSETP.GT.AND P0, PT, R20.reuse, 8.50705917302346158658e+37, PT ;  /* 0x7e8000001400780b */ /* 0x041fe40003f04000 */
[----:B------:R-:W-:Y:S01]  /*0270*/  FSETP.GEU.AND P2, PT, R20, 1.175494350822287508e-38, PT ;  /* 0x008000001400780b */ /* 0x000fe20003f4e000 */
[----:B-1----:R-:W0:Y:S01]  /*0280*/  LDC.64 R8, c[0x0][0x248] ;  /* 0x00009200ff087b82 */ /* 0x002e220000000a00 */
[----:B--2---:R-:W-:-:S02]  /*0290*/  FSETP.GT.AND P1, PT, R21, 8.50705917302346158658e+37, PT ;  /* 0x7e8000001500780b */ /* 0x004fc40003f24000 */
[----:B------:R-:W-:-:S07]  /*02a0*/  FSETP.GEU.AND P3, PT, R21, 1.175494350822287508e-38, PT ;  /* 0x008000001500780b */ /* 0x000fce0003f6e000 */
[----:B------:R-:W-:-:S04]  /*02b0*/  @P0 FMUL R20, R20, 0.25 ;  /* 0x3e80000014140820 */ /* 0x000fc80000400000 */
[----:B------:R-:W-:Y:S01]  /*02c0*/  @!P2 FMUL R20, R20, 16777216 ;  /* 0x4b8000001414a820 */ /* 0x000fe20000400000 */
[----:B------:R-:W-:-:S04]  /*02d0*/  @P1 FMUL R21, R21, 0.25 ;  /* 0x3e80000015151820 */ /* 0x000fc80000400000 */
[----:B------:R-:W-:Y:S01]  /*02e0*/  @!P3 FMUL R21, R21, 16777216 ;  /* 0x4b8000001515b820 */ /* 0x000fe20000400000 */
[----:B------:R-:W1:Y:S01]  /*02f0*/  MUFU.RCP R20, R20 ;  /* 0x0000001400147308 */ /* 0x000e620000001000 */
[----:B------:R-:W-:-:S07]  /*0300*/  FSEL R19, R18, 1, P0 ;  /* 0x3f80000012137808 */ /* 0x000fce0000000000 */
[----:B------:R-:W2:Y:S01]  /*0310*/  MUFU.RCP R21, R21 ;  /* 0x0000001500157308 */ /* 0x000ea20000001000 */
[----:B------:R-:W-:Y:S01]  /*0320*/  FSEL R18, R18, 1, P1 ;  /* 0x3f80000012127808 */ /* 0x000fe20000800000 */
[----:B------:R-:W-:Y:S01]  /*0330*/  @!P2 FMUL R19, R19, 16777216 ;  /* 0x4b8000001313a820 */ /* 0x000fe20000400000 */
[----:B---3--:R-:W-:Y:S01]  /*0340*/  FADD R6, R6, R10 ;  /* 0x0000000a06067221 */ /* 0x008fe20000000000 */
[----:B------:R-:W-:Y:S02]  /*0350*/  FADD R7, R7, R11 ;  /* 0x0000000b07077221 */ /* 0x000fe40000000000 */
[----:B------:R-:W-:Y:S01]  /*0360*/  @!P3 FMUL R18, R18, 16777216 ;  /* 0x4b8000001212b820 */ /* 0x000fe20000400000 */
[----:B-1----:R-:W-:Y:S01]  /*0370*/  FMUL R19, R20, R19 ;  /* 0x0000001314137220 */ /* 0x002fe20000400000 */
[----:B----4-:R-:W-:Y:S01]  /*0380*/  FADD R4, -R4, R6 ;  /* 0x0000000604047221 */ /* 0x010fe20000000100 */
[----:B------:R-:W-:-:S03]  /*0390*/  FADD R5, -R5, R7 ;  /* 0x0000000705057221 */ /* 0x000fc60000000100 */
[----:B------:R-:W-:Y:S01]  /*03a0*/  FMUL R19, R4, R19 ;  /* 0x0000001304137220 */ /* 0x000fe20000400000 */
[----:B--2---:R-:W-:-:S03]  /*03b0*/  FMUL R18, R21, R18 ;  /* 0x0000001215127220 */ /* 0x004fc60000400000 */
[----:B-----5:R-:W-:Y:S01]  /*03c0*/  FFMA R19, R12, R19, R14 ;  /* 0x000000130c137223 */ /* 0x020fe2000000000e */
[----:B------:R-:W-:-:S04]  /*03d0*/  FMUL R18, R5, R18 ;  /* 0x0000001205127220 */ /* 0x000fc80000400000 */
[----:B------:R-:W-:Y:S01]  /*03e0*/  FFMA R18, R13, R18, R15 ;  /* 0x000000120d127223 */ /* 0x000fe2000000000f */
[----:B------:R-:W-:Y:S01]  /*03f0*/  FSETP.GEU.AND P0, PT, R19, -R16, PT ;  /* 0x800000101300720b */ /* 0x000fe20003f0e000 */
[----:B------:R-:W-:Y:S02]  /*0400*/  FADD R16, R16, R19 ;  /* 0x0000001310107221 */ /* 0x000fe40000000000 */
[----:B------:R-:W-:Y:S01]  /*0410*/  FADD R4, R17, R18 ;  /* 0x0000001211047221 */ /* 0x000fe20000000000 */
[----:B------:R-:W-:Y:S01]  /*0420*/  FSETP.GEU.AND P1, PT, R18, -R17, PT ;  /* 0x800000111200720b */ /* 0x000fe20003f2e000 */
[----:B0-----:R-:W-:Y:S01]  /*0430*/  IMAD.WIDE R8, R0, 0x4, R8 ;  /* 0x0000000400087825 */ /* 0x001fe200078e0208 */
[----:B------:R-:W-:Y:S02]  /*0440*/  FSEL R16, R16, RZ, P0 ;  /* 0x000000ff10107208 */ /* 0x000fe40000000000 */
[----:B------:R-:W-:Y:S01]  /*0450*/  FSEL R17, R4, RZ, P1 ;  /* 0x000000ff04117208 */ /* 0x000fe20000800000 */
[----:B------:R-:W-:Y:S04]  /*0460*/  STG.E.64 desc[UR4][R2.64], R6 ;  /* 0x0000000602007986 */ /* 0x000fe8000c101b04 */
[----:B------:R-:W-:Y:S01]  /*0470*/  STG.E.64 desc[UR4][R8.64], R16 ;  /* 0x0000001008007986 */ /* 0x000fe2000c101b04 */
[----:B------:R-:W-:Y:S05]  /*0480*/  EXIT ;  /* 0x000000000000794d */ /* 0x000fea0003800000 */
.L_x_0:
[----:B------:R-:W-:-:S00]  /*0490*/  BRA `(.L_x_0) ;  /* 0xfffffffc00fc7947 */ /* 0x000fc0000383ffff */
[----:B------:R-:W-:-:S00]  /*04a0*/  NOP ;  /* 0x0000000000007918 */ /* 0x000fc00000000000 */
        /* <DEDUP_REMOVED lines=13> */
.L_x_1:


//--------------------- .nv.global.init           --------------------------
	.section	.nv.global.init,"aw",@progbits
.nv.global.init:
	.type		_$_str,@object
	.size		_$_str,(_$_str_$_2 - _$_str)
_$_str:
        /*0000*/ 	.byte	0x5f, 0x5f, 0x43, 0x55, 0x44, 0x41, 0x5f, 0x46, 0x54, 0x5a, 0x00
	.type		_$_str_$_2,@object
	.size		_$_str_$_2,(.L_1 - _$_str_$_2)
_$_str_$_2:
        /*000b*/ 	.byte	0x5f, 0x5f, 0x43, 0x55, 0x44, 0x41, 0x5f, 0x50, 0x52, 0x45, 0x43, 0x5f, 0x53, 0x51, 0x52, 0x54
        /*001b*/ 	.byte	0x00
.L_1:


//--------------------- .nv.constant0.triton_poi_fused__native_batch_norm_legit_no_training_add_convolution_relu_14 --------------------------
	.section	.nv.constant0.triton_poi_fused__native_batch_norm_legit_no_training_add_convolution_relu_14,"a",@progbits
	.sectionflags	@""
	.align	4
.nv.constant0.triton_poi_fused__native_batch_norm_legit_no_training_add_convolution_relu_14:
	.zero		596
